	.headerflags	@"EF_CUDA_TEXMODE_UNIFIED EF_CUDA_64BIT_ADDRESS EF_CUDA_ACCELERATORS EF_CUDA_SM90 EF_CUDA_VIRTUAL_SM(EF_CUDA_SM90)"
	.elftype	@"ET_EXEC"


//--------------------- .nv.info                  --------------------------
	.section	.nv.info,"",@"SHT_CUDA_INFO"
	.align	4


	//----- nvinfo : EIATTR_REGCOUNT
	.align		4
        /*0000*/ 	.byte	0x04, 0x2f
        /*0002*/ 	.short	(.L_3 - .L_2)
	.align		4
.L_2:
        /*0004*/ 	.word	index@(triton_poi_fused__native_batch_norm_legit_no_training__unsafe_index_add_relu_22)
        /*0008*/ 	.word	0x00000028


	//----- nvinfo : EIATTR_MIN_STACK_SIZE
	.align		4
.L_3:
        /*000c*/ 	.byte	0x04, 0x12
        /*000e*/ 	.short	(.L_5 - .L_4)
	.align		4
.L_4:
        /*0010*/ 	.word	index@(triton_poi_fused__native_batch_norm_legit_no_training__unsafe_index_add_relu_22)
        /*0014*/ 	.word	0x00000000


	//----- nvinfo : EIATTR_FRAME_SIZE
	.align		4
.L_5:
        /*0018*/ 	.byte	0x04, 0x11
        /*001a*/ 	.short	(.L_7 - .L_6)
	.align		4
.L_6:
        /*001c*/ 	.word	index@(triton_poi_fused__native_batch_norm_legit_no_training__unsafe_index_add_relu_22)
        /*0020*/ 	.word	0x00000000


	//----- nvinfo : EIATTR_MIN_STACK_SIZE
	.align		4
.L_7:
        /*0024*/ 	.byte	0x04, 0x12
        /*0026*/ 	.short	(.L_9 - .L_8)
	.align		4
.L_8:
        /*0028*/ 	.word	index@(triton_poi_fused__native_batch_norm_legit_no_training__unsafe_index_add_relu_22)
        /*002c*/ 	.word	0x00000000
.L_9:


//--------------------- .nv.info.triton_poi_fused__native_batch_norm_legit_no_training__unsafe_index_add_relu_22 --------------------------
	.section	.nv.info.triton_poi_fused__native_batch_norm_legit_no_training__unsafe_index_add_relu_22,"",@"SHT_CUDA_INFO"
	.sectionflags	@""
	.align	4


	//----- nvinfo : EIATTR_CUDA_API_VERSION
	.align		4
        /*0000*/ 	.byte	0x04, 0x37
        /*0002*/ 	.short	(.L_11 - .L_10)
.L_10:
        /*0004*/ 	.word	0x0000007c


	//----- nvinfo : EIATTR_KPARAM_INFO
	.align		4
.L_11:
        /*0008*/ 	.byte	0x04, 0x17
        /*000a*/ 	.short	(.L_13 - .L_12)
.L_12:
        /*000c*/ 	.word	0x00000000
        /*0010*/ 	.short	0x001a
        /*0012*/ 	.short	0x00d0
        /*0014*/ 	.byte	0x00, 0xf0, 0x11, 0x00


	//----- nvinfo : EIATTR_KPARAM_INFO
	.align		4
.L_13:
        /*0018*/ 	.byte	0x04, 0x17
        /*001a*/ 	.short	(.L_15 - .L_14)
.L_14:
        /*001c*/ 	.word	0x00000000
        /*0020*/ 	.short	0x0019
        /*0022*/ 	.short	0x00c8
        /*0024*/ 	.byte	0x00, 0xf4, 0x21, 0x00


	//----- nvinfo : EIATTR_KPARAM_INFO
	.align		4
.L_15:
        /*0028*/ 	.byte	0x04, 0x17
        /*002a*/ 	.short	(.L_17 - .L_16)
.L_16:
        /*002c*/ 	.word	0x00000000
        /*0030*/ 	.short	0x0018
        /*0032*/ 	.short	0x00c0
        /*0034*/ 	.byte	0x00, 0xf4, 0x21, 0x00


	//----- nvinfo : EIATTR_KPARAM_INFO
	.align		4
.L_17:
        /*0038*/ 	.byte	0x04, 0x17
        /*003a*/ 	.short	(.L_19 - .L_18)
.L_18:
        /*003c*/ 	.word	0x00000000
        /*0040*/ 	.short	0x0017
        /*0042*/ 	.short	0x00b8
        /*0044*/ 	.byte	0x00, 0xf4, 0x21, 0x00


	//----- nvinfo : EIATTR_KPARAM_INFO
	.align		4
.L_19:
        /*0048*/ 	.byte	0x04, 0x17
        /*004a*/ 	.short	(.L_21 - .L_20)
.L_20:
        /*004c*/ 	.word	0x00000000
        /*0050*/ 	.short	0x0016
        /*0052*/ 	.short	0x00b0
        /*0054*/ 	.byte	0x00, 0xf4, 0x21, 0x00


	//----- nvinfo : EIATTR_KPARAM_INFO
	.align		4
.L_21:
        /*0058*/ 	.byte	0x04, 0x17
        /*005a*/ 	.short	(.L_23 - .L_22)
.L_22:
        /*005c*/ 	.word	0x00000000
        /*0060*/ 	.short	0x0015
        /*0062*/ 	.short	0x00a8
        /*0064*/ 	.byte	0x00, 0xf4, 0x21, 0x00


	//----- nvinfo : EIATTR_KPARAM_INFO
	.align		4
.L_23:
        /*0068*/ 	.byte	0x04, 0x17
        /*006a*/ 	.short	(.L_25 - .L_24)
.L_24:
        /*006c*/ 	.word	0x00000000
        /*0070*/ 	.short	0x0014
        /*0072*/ 	.short	0x00a0
        /*0074*/ 	.byte	0x00, 0xf4, 0x21, 0x00


	//----- nvinfo : EIATTR_KPARAM_INFO
	.align		4
.L_25:
        /*0078*/ 	.byte	0x04, 0x17
        /*007a*/ 	.short	(.L_27 - .L_26)
.L_26:
        /*007c*/ 	.word	0x00000000
        /*0080*/ 	.short	0x0013
        /*0082*/ 	.short	0x0098
        /*0084*/ 	.byte	0x00, 0xf4, 0x21, 0x00


	//----- nvinfo : EIATTR_KPARAM_INFO
	.align		4
.L_27:
        /*0088*/ 	.byte	0x04, 0x17
        /*008a*/ 	.short	(.L_29 - .L_28)
.L_28:
        /*008c*/ 	.word	0x00000000
        /*0090*/ 	.short	0x0012
        /*0092*/ 	.short	0x0090
        /*0094*/ 	.byte	0x00, 0xf4, 0x21, 0x00


	//----- nvinfo : EIATTR_KPARAM_INFO
	.align		4
.L_29:
        /*0098*/ 	.byte	0x04, 0x17
        /*009a*/ 	.short	(.L_31 - .L_30)
.L_30:
        /*009c*/ 	.word	0x00000000
        /*00a0*/ 	.short	0x0011
        /*00a2*/ 	.short	0x0088
        /*00a4*/ 	.byte	0x00, 0xf4, 0x21, 0x00


	//----- nvinfo : EIATTR_KPARAM_INFO
	.align		4
.L_31:
        /*00a8*/ 	.byte	0x04, 0x17
        /*00aa*/ 	.short	(.L_33 - .L_32)
.L_32:
        /*00ac*/ 	.word	0x00000000
        /*00b0*/ 	.short	0x0010
        /*00b2*/ 	.short	0x0080
        /*00b4*/ 	.byte	0x00, 0xf4, 0x21, 0x00


	//----- nvinfo : EIATTR_KPARAM_INFO
	.align		4
.L_33:
        /*00b8*/ 	.byte	0x04, 0x17
        /*00ba*/ 	.short	(.L_35 - .L_34)
.L_34:
        /*00bc*/ 	.word	0x00000000
        /*00c0*/ 	.short	0x000f
        /*00c2*/ 	.short	0x0078
        /*00c4*/ 	.byte	0x00, 0xf4, 0x21, 0x00


	//----- nvinfo : EIATTR_KPARAM_INFO
	.align		4
.L_35:
        /*00c8*/ 	.byte	0x04, 0x17
        /*00ca*/ 	.short	(.L_37 - .L_36)
.L_36:
        /*00cc*/ 	.word	0x00000000
        /*00d0*/ 	.short	0x000e
        /*00d2*/ 	.short	0x0070
        /*00d4*/ 	.byte	0x00, 0xf4, 0x21, 0x00


	//----- nvinfo : EIATTR_KPARAM_INFO
	.align		4
.L_37:
        /*00d8*/ 	.byte	0x04, 0x17
        /*00da*/ 	.short	(.L_39 - .L_38)
.L_38:
        /*00dc*/ 	.word	0x00000000
        /*00e0*/ 	.short	0x000d
        /*00e2*/ 	.short	0x0068
        /*00e4*/ 	.byte	0x00, 0xf4, 0x21, 0x00


	//----- nvinfo : EIATTR_KPARAM_INFO
	.align		4
.L_39:
        /*00e8*/ 	.byte	0x04, 0x17
        /*00ea*/ 	.short	(.L_41 - .L_40)
.L_40:
        /*00ec*/ 	.word	0x00000000
        /*00f0*/ 	.short	0x000c
        /*00f2*/ 	.short	0x0060
        /*00f4*/ 	.byte	0x00, 0xf4, 0x21, 0x00


	//----- nvinfo : EIATTR_KPARAM_INFO
	.align		4
.L_41:
        /*00f8*/ 	.byte	0x04, 0x17
        /*00fa*/ 	.short	(.L_43 - .L_42)
.L_42:
        /*00fc*/ 	.word	0x00000000
        /*0100*/ 	.short	0x000b
        /*0102*/ 	.short	0x0058
        /*0104*/ 	.byte	0x00, 0xf4, 0x21, 0x00


	//----- nvinfo : EIATTR_KPARAM_INFO
	.align		4
.L_43:
        /*0108*/ 	.byte	0x04, 0x17
        /*010a*/ 	.short	(.L_45 - .L_44)
.L_44:
        /*010c*/ 	.word	0x00000000
        /*0110*/ 	.short	0x000a
        /*0112*/ 	.short	0x0050
        /*0114*/ 	.byte	0x00, 0xf4, 0x21, 0x00


	//----- nvinfo : EIATTR_KPARAM_INFO
	.align		4
.L_45:
        /*0118*/ 	.byte	0x04, 0x17
        /*011a*/ 	.short	(.L_47 - .L_46)
.L_46:
        /*011c*/ 	.word	0x00000000
        /*0120*/ 	.short	0x0009
        /*0122*/ 	.short	0x0048
        /*0124*/ 	.byte	0x00, 0xf4, 0x21, 0x00


	//----- nvinfo : EIATTR_KPARAM_INFO
	.align		4
.L_47:
        /*0128*/ 	.byte	0x04, 0x17
        /*012a*/ 	.short	(.L_49 - .L_48)
.L_48:
        /*012c*/ 	.word	0x00000000
        /*0130*/ 	.short	0x0008
        /*0132*/ 	.short	0x0040
        /*0134*/ 	.byte	0x00, 0xf4, 0x21, 0x00


	//----- nvinfo : EIATTR_KPARAM_INFO
	.align		4
.L_49:
        /*0138*/ 	.byte	0x04, 0x17
        /*013a*/ 	.short	(.L_51 - .L_50)
.L_50:
        /*013c*/ 	.word	0x00000000
        /*0140*/ 	.short	0x0007
        /*0142*/ 	.short	0x0038
        /*0144*/ 	.byte	0x00, 0xf4, 0x21, 0x00


	//----- nvinfo : EIATTR_KPARAM_INFO
	.align		4
.L_51:
        /*0148*/ 	.byte	0x04, 0x17
        /*014a*/ 	.short	(.L_53 - .L_52)
.L_52:
        /*014c*/ 	.word	0x00000000
        /*0150*/ 	.short	0x0006
        /*0152*/ 	.short	0x0030
        /*0154*/ 	.byte	0x00, 0xf4, 0x21, 0x00


	//----- nvinfo : EIATTR_KPARAM_INFO
	.align		4
.L_53:
        /*0158*/ 	.byte	0x04, 0x17
        /*015a*/ 	.short	(.L_55 - .L_54)
.L_54:
        /*015c*/ 	.word	0x00000000
        /*0160*/ 	.short	0x0005
        /*0162*/ 	.short	0x0028
        /*0164*/ 	.byte	0x00, 0xf4, 0x21, 0x00


	//----- nvinfo : EIATTR_KPARAM_INFO
	.align		4
.L_55:
        /*0168*/ 	.byte	0x04, 0x17
        /*016a*/ 	.short	(.L_57 - .L_56)
.L_56:
        /*016c*/ 	.word	0x00000000
        /*0170*/ 	.short	0x0004
        /*0172*/ 	.short	0x0020
        /*0174*/ 	.byte	0x00, 0xf4, 0x21, 0x00


	//----- nvinfo : EIATTR_KPARAM_INFO
	.align		4
.L_57:
        /*0178*/ 	.byte	0x04, 0x17
        /*017a*/ 	.short	(.L_59 - .L_58)
.L_58:
        /*017c*/ 	.word	0x00000000
        /*0180*/ 	.short	0x0003
        /*0182*/ 	.short	0x0018
        /*0184*/ 	.byte	0x00, 0xf4, 0x21, 0x00


	//----- nvinfo : EIATTR_KPARAM_INFO
	.align		4
.L_59:
        /*0188*/ 	.byte	0x04, 0x17
        /*018a*/ 	.short	(.L_61 - .L_60)
.L_60:
        /*018c*/ 	.word	0x00000000
        /*0190*/ 	.short	0x0002
        /*0192*/ 	.short	0x0010
        /*0194*/ 	.byte	0x00, 0xf4, 0x21, 0x00


	//----- nvinfo : EIATTR_KPARAM_INFO
	.align		4
.L_61:
        /*0198*/ 	.byte	0x04, 0x17
        /*019a*/ 	.short	(.L_63 - .L_62)
.L_62:
        /*019c*/ 	.word	0x00000000
        /*01a0*/ 	.short	0x0001
        /*01a2*/ 	.short	0x0008
        /*01a4*/ 	.byte	0x00, 0xf4, 0x21, 0x00


	//----- nvinfo : EIATTR_KPARAM_INFO
	.align		4
.L_63:
        /*01a8*/ 	.byte	0x04, 0x17
        /*01aa*/ 	.short	(.L_65 - .L_64)
.L_64:
        /*01ac*/ 	.word	0x00000000
        /*01b0*/ 	.short	0x0000
        /*01b2*/ 	.short	0x0000
        /*01b4*/ 	.byte	0x00, 0xf4, 0x21, 0x00


	//----- nvinfo : EIATTR_SPARSE_MMA_MASK
	.align		4
.L_65:
        /*01b8*/ 	.byte	0x03, 0x50
        /*01ba*/ 	.short	0x0000


	//----- nvinfo : EIATTR_MAXREG_COUNT
	.align		4
        /*01bc*/ 	.byte	0x03, 0x1b
        /*01be*/ 	.short	0x00ff


	//----- nvinfo : EIATTR_EXIT_INSTR_OFFSETS
	.align		4
        /*01c0*/ 	.byte	0x04, 0x1c
        /*01c2*/ 	.short	(.L_67 - .L_66)


	//   ....[0]....
.L_66:
        /*01c4*/ 	.word	0x00000ce0


	//----- nvinfo : EIATTR_REQNTID
	.align		4
.L_67:
        /*01c8*/ 	.byte	0x04, 0x10
        /*01ca*/ 	.short	(.L_69 - .L_68)
.L_68:
        /*01cc*/ 	.word	0x00000080
        /*01d0*/ 	.word	0x00000001
        /*01d4*/ 	.word	0x00000001


	//----- nvinfo : EIATTR_CBANK_PARAM_SIZE
	.align		4
.L_69:
        /*01d8*/ 	.byte	0x03, 0x19
        /*01da*/ 	.short	0x00d4


	//----- nvinfo : EIATTR_PARAM_CBANK
	.align		4
        /*01dc*/ 	.byte	0x04, 0x0a
        /*01de*/ 	.short	(.L_71 - .L_70)
	.align		4
.L_70:
        /*01e0*/ 	.word	index@(.nv.constant0.triton_poi_fused__native_batch_norm_legit_no_training__unsafe_index_add_relu_22)
        /*01e4*/ 	.short	0x0210
        /*01e6*/ 	.short	0x00d4


	//----- nvinfo : EIATTR_SW_WAR
	.align		4
.L_71:
        /*01e8*/ 	.byte	0x04, 0x36
        /*01ea*/ 	.short	(.L_73 - .L_72)
.L_72:
        /*01ec*/ 	.word	0x00000008
.L_73:


//--------------------- .nv.callgraph             --------------------------
	.section	.nv.callgraph,"",@"SHT_CUDA_CALLGRAPH"
	.align	4
	.sectionentsize	8
	.align		4
        /*0000*/ 	.word	0x00000000
	.align		4
        /*0004*/ 	.word	0xffffffff
	.align		4
        /*0008*/ 	.word	0x00000000
	.align		4
        /*000c*/ 	.word	0xfffffffe
	.align		4
        /*0010*/ 	.word	0x00000000
	.align		4
        /*0014*/ 	.word	0xfffffffd
	.align		4
        /*0018*/ 	.word	0x00000000
	.align		4
        /*001c*/ 	.word	0xfffffffc


//--------------------- .nv.constant4             --------------------------
	.section	.nv.constant4,"a",@progbits
	.align	8
	.align		8
.nv.constant4:
        /*0000*/ 	.dword	_$_str
	.align		8
        /*0008*/ 	.dword	_$_str_$_2


//--------------------- .text.triton_poi_fused__native_batch_norm_legit_no_training__unsafe_index_add_relu_22 --------------------------
	.section	.text.triton_poi_fused__native_batch_norm_legit_no_training__unsafe_index_add_relu_22,"ax",@progbits
	.align	128
        .global         triton_poi_fused__native_batch_norm_legit_no_training__unsafe_index_add_relu_22
        .type           triton_poi_fused__native_batch_norm_legit_no_training__unsafe_index_add_relu_22,@function
        .size           triton_poi_fused__native_batch_norm_legit_no_training__unsafe_index_add_relu_22,(.L_x_1 - triton_poi_fused__native_batch_norm_legit_no_training__unsafe_index_add_relu_22)
        .other          triton_poi_fused__native_batch_norm_legit_no_training__unsafe_index_add_relu_22,@"STO_CUDA_ENTRY STV_DEFAULT"
triton_poi_fused__native_batch_norm_legit_no_training__unsafe_index_add_relu_22:
.text.triton_poi_fused__native_batch_norm_legit_no_training__unsafe_index_add_relu_22:
[----:B------:R-:W-:Y:S01]  /*0000*/  LDC R1, c[0x0][0x28] ;  /* 0x00000a00ff017b82 */ /* 0x000fe20000000800 */
[----:B------:R-:W1:Y:S07]  /*0010*/  S2R R3, SR_TID.X ;  /* 0x0000000000037919 */ /* 0x000e6e0000002100 */
[----:B------:R-:W2:Y:S01]  /*0020*/  LDC.64 R10, c[0x0][0x248] ;  /* 0x00009200ff0a7b82 */ /* 0x000ea20000000a00 */
[----:B------:R-:W-:Y:S01]  /*0030*/  ULDC.64 UR4, c[0x0][0x208] ;  /* 0x0000820000047ab9 */ /* 0x000fe20000000a00 */
[----:B------:R-:W-:Y:S01]  /*0040*/  ULDC.64 UR6, c[0x0][0x250] ;  /* 0x0000940000067ab9 */ /* 0x000fe20000000a00 */
[----:B------:R-:W3:Y:S05]  /*0050*/  S2R R0, SR_CTAID.X ;  /* 0x0000000000007919 */ /* 0x000eea0000002500 */
[----:B------:R-:W4:Y:S08]  /*0060*/  LDC.64 R14, c[0x0][0x278] ;  /* 0x00009e00ff0e7b82 */ /* 0x000f300000000a00 */
[----:B------:R-:W5:Y:S08]  /*0070*/  LDC.64 R30, c[0x0][0x228] ;  /* 0x00008a00ff1e7b82 */ /* 0x000f700000000a00 */
[----:B------:R-:W4:Y:S01]  /*0080*/  LDC.64 R26, c[0x0][0x218] ;  /* 0x00008600ff1a7b82 */ /* 0x000f220000000a00 */
[----:B-1----:R-:W-:-:S07]  /*0090*/  LOP3.LUT R3, R3, 0x7f, RZ, 0xc0, !PT ;  /* 0x0000007f03037812 */ /* 0x002fce00078ec0ff */
[----:B------:R-:W1:Y:S01]  /*00a0*/  LDC.64 R36, c[0x0][0x230] ;  /* 0x00008c00ff247b82 */ /* 0x000e620000000a00 */
[----:B---3--:R-:W-:-:S04]  /*00b0*/  LEA R4, R0, R3, 0x7 ;  /* 0x0000000300047211 */ /* 0x008fc800078e38ff */
[----:B------:R-:W-:-:S03]  /*00c0*/  SHF.R.S32.HI R3, RZ, 0x1f, R4 ;  /* 0x0000001fff037819 */ /* 0x000fc60000011404 */
[----:B------:R-:W3:Y:S01]  /*00d0*/  LDC.64 R34, c[0x0][0x238] ;  /* 0x00008e00ff227b82 */ /* 0x000ee20000000a00 */
[----:B------:R-:W-:-:S04]  /*00e0*/  LEA.HI R3, R3, R4, RZ, 0x4 ;  /* 0x0000000403037211 */ /* 0x000fc800078f20ff */
[----:B------:R-:W-:-:S03]  /*00f0*/  SHF.R.S32.HI R2, RZ, 0x4, R3 ;  /* 0x00000004ff027819 */ /* 0x000fc60000011403 */
[----:B------:R-:W1:Y:S01]  /*0100*/  LDC.64 R32, c[0x0][0x268] ;  /* 0x00009a00ff207b82 */ /* 0x000e620000000a00 */
[----:B------:R-:W-:Y:S02]  /*0110*/  LOP3.LUT R7, R3, 0xfffffff0, RZ, 0xc0, !PT ;  /* 0xfffffff003077812 */ /* 0x000fe400078ec0ff */
[----:B------:R-:W-:-:S04]  /*0120*/  LEA.HI R5, R2, R2, RZ, 0x4 ;  /* 0x0000000202057211 */ /* 0x000fc800078f20ff */
[----:B------:R-:W-:-:S04]  /*0130*/  LOP3.LUT R5, R5, 0xfffffff0, RZ, 0xc0, !PT ;  /* 0xfffffff005057812 */ /* 0x000fc800078ec0ff */
[----:B------:R-:W-:Y:S02]  /*0140*/  IADD3 R3, R2, -R5, RZ ;  /* 0x8000000502037210 */ /* 0x000fe40007ffe0ff */
[----:B------:R-:W-:Y:S02]  /*0150*/  IADD3 R5, R4, -R7, RZ ;  /* 0x8000000704057210 */ /* 0x000fe40007ffe0ff */
[----:B------:R-:W1:Y:S01]  /*0160*/  LDC.64 R6, c[0x0][0x2a8] ;  /* 0x0000aa00ff067b82 */ /* 0x000e620000000a00 */
[----:B--2---:R-:W-:-:S04]  /*0170*/  IMAD.WIDE R8, R3, 0x8, R10 ;  /* 0x0000000803087825 */ /* 0x004fc800078e020a */
[----:B------:R-:W-:Y:S02]  /*0180*/  IMAD.WIDE R10, R5, 0x8, R10 ;  /* 0x00000008050a7825 */ /* 0x000fe400078e020a */
[----:B------:R-:W2:Y:S04]  /*0190*/  LDG.E.EL.64 R8, desc[UR4][R8.64] ;  /* 0x0000000408087981 */ /* 0x000ea8000c2e1b00 */
[----:B------:R-:W3:Y:S01]  /*01a0*/  LDG.E.EL.64 R10, desc[UR4][R10.64] ;  /* 0x000000040a0a7981 */ /* 0x000ee2000c2e1b00 */
[----:B----4-:R-:W-:-:S04]  /*01b0*/  IMAD.WIDE R12, R3, 0x8, R14 ;  /* 0x00000008030c7825 */ /* 0x010fc800078e020e */
[----:B------:R-:W-:Y:S02]  /*01c0*/  IMAD.WIDE R14, R5, 0x8, R14 ;  /* 0x00000008050e7825 */ /* 0x000fe400078e020e */
[----:B------:R-:W4:Y:S04]  /*01d0*/  LDG.E.EL.64 R12, desc[UR4][R12.64] ;  /* 0x000000040c0c7981 */ /* 0x000f28000c2e1b00 */
[----:B------:R-:W4:Y:S01]  /*01e0*/  LDG.E.EL.64 R14, desc[UR4][R14.64] ;  /* 0x000000040e0e7981 */ /* 0x000f22000c2e1b00 */
[----:B01----:R-:W-:-:S04]  /*01f0*/  IMAD.WIDE R2, R3, 0x8, R6 ;  /* 0x0000000803027825 */ /* 0x003fc800078e0206 */
[----:B------:R-:W-:Y:S02]  /*0200*/  IMAD.WIDE R6, R5, 0x8, R6 ;  /* 0x0000000805067825 */ /* 0x000fe400078e0206 */
[----:B------:R-:W5:Y:S04]  /*0210*/  LDG.E.EL.64 R2, desc[UR4][R2.64] ;  /* 0x0000000402027981 */ /* 0x000f68000c2e1b00 */
[----:B------:R-:W5:Y:S01]  /*0220*/  LDG.E.EL.64 R6, desc[UR4][R6.64] ;  /* 0x0000000406067981 */ /* 0x000f62000c2e1b00 */
[----:B------:R-:W-:Y:S01]  /*0230*/  SHF.R.S32.HI R0, RZ, 0x18, R0 ;  /* 0x00000018ff007819 */ /* 0x000fe20000011400 */
[----:B------:R-:W-:-:S06]  /*0240*/  IMAD.WIDE R26, R4, 0x4, R26 ;  /* 0x00000004041a7825 */ /* 0x000fcc00078e021a */
[----:B------:R-:W5:Y:S01]  /*0250*/  LDG.E R26, desc[UR4][R26.64] ;  /* 0x000000041a1a7981 */ /* 0x000f62000c1e1900 */
[----:B--2---:R-:W-:Y:S02]  /*0260*/  SHF.R.U32.HI R17, RZ, 0x1c, R9 ;  /* 0x0000001cff117819 */ /* 0x004fe40000011609 */
[--C-:B---3--:R-:W-:Y:S02]  /*0270*/  SHF.R.U32.HI R18, RZ, 0x1a, R11.reuse ;  /* 0x0000001aff127819 */ /* 0x108fe4000001160b */
[----:B------:R-:W-:Y:S02]  /*0280*/  LEA R5, P0, R10, UR6, 0x2 ;  /* 0x000000060a057c11 */ /* 0x000fe4000f8010ff */
[----:B------:R-:W-:Y:S02]  /*0290*/  LOP3.LUT R17, R17, 0x8, RZ, 0xc0, !PT ;  /* 0x0000000811117812 */ /* 0x000fe400078ec0ff */
[----:B------:R-:W-:Y:S02]  /*02a0*/  LOP3.LUT R18, R18, 0x20, RZ, 0xc0, !PT ;  /* 0x0000002012127812 */ /* 0x000fe400078ec0ff */
[----:B------:R-:W-:Y:S01]  /*02b0*/  LEA.HI.X R10, R10, UR7, R11, 0x2, P0 ;  /* 0x000000070a0a7c11 */ /* 0x000fe200080f140b */
[----:B------:R-:W-:Y:S01]  /*02c0*/  ULDC.64 UR6, c[0x0][0x280] ;  /* 0x0000a00000067ab9 */ /* 0x000fe20000000a00 */
[----:B------:R-:W-:-:S02]  /*02d0*/  IADD3 R8, P0, R8, R17, RZ ;  /* 0x0000001108087210 */ /* 0x000fc40007f1e0ff */
[----:B------:R-:W-:Y:S02]  /*02e0*/  IADD3 R18, P1, R18, R5, RZ ;  /* 0x0000000512127210 */ /* 0x000fe40007f3e0ff */
[----:B----4-:R-:W-:Y:S01]  /*02f0*/  SHF.R.U32.HI R17, RZ, 0x1d, R13 ;  /* 0x0000001dff117819 */ /* 0x010fe2000001160d */
[----:B------:R-:W-:Y:S01]  /*0300*/  IMAD.X R9, RZ, RZ, R9, P0 ;  /* 0x000000ffff097224 */ /* 0x000fe200000e0609 */
[----:B------:R-:W-:Y:S02]  /*0310*/  IADD3.X R5, RZ, R10, RZ, P1, !PT ;  /* 0x0000000aff057210 */ /* 0x000fe40000ffe4ff */
[C---:B------:R-:W-:Y:S02]  /*0320*/  LEA R18, P0, R8.reuse, R18, 0x5 ;  /* 0x0000001208127211 */ /* 0x040fe400078028ff */
[----:B------:R-:W-:Y:S02]  /*0330*/  SHF.R.U32.HI R28, RZ, 0x1b, R15 ;  /* 0x0000001bff1c7819 */ /* 0x000fe4000001160f */
[----:B------:R-:W-:-:S02]  /*0340*/  LEA.HI.X R19, R8, R5, R9, 0x5, P0 ;  /* 0x0000000508137211 */ /* 0x000fc400000f2c09 */
[----:B------:R-:W-:Y:S02]  /*0350*/  SGXT R5, R0, 0x1 ;  /* 0x000000010005781a */ /* 0x000fe40000000200 */
[----:B------:R-:W-:Y:S02]  /*0360*/  LOP3.LUT R17, R17, 0x4, RZ, 0xc0, !PT ;  /* 0x0000000411117812 */ /* 0x000fe400078ec0ff */
[----:B------:R-:W-:Y:S02]  /*0370*/  LEA R9, P1, R14, UR6, 0x2 ;  /* 0x000000060e097c11 */ /* 0x000fe4000f8210ff */
[----:B------:R-:W-:Y:S02]  /*0380*/  LEA.HI R0, R5, R4, RZ, 0x8 ;  /* 0x0000000405007211 */ /* 0x000fe400078f40ff */
[----:B------:R-:W-:Y:S02]  /*0390*/  LOP3.LUT R28, R28, 0x10, RZ, 0xc0, !PT ;  /* 0x000000101c1c7812 */ /* 0x000fe400078ec0ff */
[----:B------:R-:W-:-:S02]  /*03a0*/  IADD3 R17, P0, R12, R17, RZ ;  /* 0x000000110c117210 */ /* 0x000fc40007f1e0ff */
[----:B------:R-:W-:Y:S01]  /*03b0*/  LEA.HI.X R8, R14, UR7, R15, 0x2, P1 ;  /* 0x000000070e087c11 */ /* 0x000fe200088f140f */
[----:B------:R-:W-:Y:S01]  /*03c0*/  ULDC.64 UR6, c[0x0][0x2b0] ;  /* 0x0000ac0000067ab9 */ /* 0x000fe20000000a00 */
[----:B------:R-:W-:Y:S01]  /*03d0*/  SHF.R.S32.HI R0, RZ, 0x8, R0 ;  /* 0x00000008ff007819 */ /* 0x000fe20000011400 */
[----:B------:R-:W0:Y:S01]  /*03e0*/  LDC.64 R14, c[0x0][0x290] ;  /* 0x0000a400ff0e7b82 */ /* 0x000e220000000a00 */
[----:B------:R-:W-:Y:S02]  /*03f0*/  IADD3 R28, P1, R28, R9, RZ ;  /* 0x000000091c1c7210 */ /* 0x000fe40007f3e0ff */
[----:B------:R-:W-:Y:S01]  /*0400*/  IADD3.X R12, RZ, R13, RZ, P0, !PT ;  /* 0x0000000dff0c7210 */ /* 0x000fe200007fe4ff */
[----:B------:R-:W-:Y:S01]  /*0410*/  IMAD.SHL.U32 R5, R0, 0x40, RZ ;  /* 0x0000004000057824 */ /* 0x000fe200078e00ff */
[----:B------:R-:W-:Y:S02]  /*0420*/  IADD3.X R8, RZ, R8, RZ, P1, !PT ;  /* 0x00000008ff087210 */ /* 0x000fe40000ffe4ff */
[----:B------:R-:W-:Y:S01]  /*0430*/  LEA R28, P0, R17, R28, 0x4 ;  /* 0x0000001c111c7211 */ /* 0x000fe200078020ff */
[----:B------:R-:W-:Y:S01]  /*0440*/  IMAD.WIDE R18, R5, 0x4, R18 ;  /* 0x0000000405127825 */ /* 0x000fe200078e0212 */
[----:B-----5:R-:W-:-:S02]  /*0450*/  SHF.R.U32.HI R11, RZ, 0x1e, R3 ;  /* 0x0000001eff0b7819 */ /* 0x020fc40000011603 */
[----:B------:R-:W-:Y:S02]  /*0460*/  LEA.HI.X R29, R17, R8, R12, 0x4, P0 ;  /* 0x00000008111d7211 */ /* 0x000fe400000f240c */
[----:B------:R-:W1:Y:S01]  /*0470*/  LDC.64 R16, c[0x0][0x260] ;  /* 0x00009800ff107b82 */ /* 0x000e620000000a00 */
[----:B------:R-:W-:Y:S01]  /*0480*/  LOP3.LUT R11, R11, 0x2, RZ, 0xc0, !PT ;  /* 0x000000020b0b7812 */ /* 0x000fe200078ec0ff */
[----:B------:R-:W2:Y:S01]  /*0490*/  LDG.E.EL R23, desc[UR4][R18.64] ;  /* 0x0000000412177981 */ /* 0x000ea2000c2e1900 */
[----:B------:R-:W-:Y:S02]  /*04a0*/  SHF.R.U32.HI R9, RZ, 0x1c, R7 ;  /* 0x0000001cff097819 */ /* 0x000fe40000011607 */
[----:B------:R-:W-:Y:S02]  /*04b0*/  LEA.HI R5, R0, R0, RZ, 0x5 ;  /* 0x0000000000057211 */ /* 0x000fe400078f28ff */
[----:B------:R-:W-:Y:S01]  /*04c0*/  IADD3 R2, P0, R2, R11, RZ ;  /* 0x0000000b02027210 */ /* 0x000fe20007f1e0ff */
[----:B------:R-:W3:Y:S01]  /*04d0*/  LDC.64 R12, c[0x0][0x220] ;  /* 0x00008800ff0c7b82 */ /* 0x000ee20000000a00 */
[----:B------:R-:W-:-:S02]  /*04e0*/  LEA R8, P1, R6, UR6, 0x2 ;  /* 0x0000000606087c11 */ /* 0x000fc4000f8210ff */
[----:B------:R-:W-:Y:S02]  /*04f0*/  LOP3.LUT R9, R9, 0x8, RZ, 0xc0, !PT ;  /* 0x0000000809097812 */ /* 0x000fe400078ec0ff */
[----:B------:R-:W-:Y:S02]  /*0500*/  LOP3.LUT R5, R5, 0xffffffe0, RZ, 0xc0, !PT ;  /* 0xffffffe005057812 */ /* 0x000fe400078ec0ff */
[----:B------:R-:W-:Y:S01]  /*0510*/  IADD3.X R3, RZ, R3, RZ, P0, !PT ;  /* 0x00000003ff037210 */ /* 0x000fe200007fe4ff */
[----:B------:R-:W4:Y:S01]  /*0520*/  LDC.64 R10, c[0x0][0x2c0] ;  /* 0x0000b000ff0a7b82 */ /* 0x000f220000000a00 */
[----:B------:R-:W-:Y:S02]  /*0530*/  LEA.HI.X R6, R6, UR7, R7, 0x2, P1 ;  /* 0x0000000706067c11 */ /* 0x000fe400088f1407 */
[----:B------:R-:W-:Y:S02]  /*0540*/  IADD3 R9, P0, R9, R8, RZ ;  /* 0x0000000809097210 */ /* 0x000fe40007f1e0ff */
[----:B------:R-:W-:Y:S01]  /*0550*/  IADD3 R25, R0, -R5, RZ ;  /* 0x8000000500197210 */ /* 0x000fe20007ffe0ff */
[----:B------:R-:W-:Y:S01]  /*0560*/  IMAD.SHL.U32 R5, R0, 0x10, RZ ;  /* 0x0000001000057824 */ /* 0x000fe200078e00ff */
[----:B------:R-:W-:-:S02]  /*0570*/  IADD3.X R6, RZ, R6, RZ, P0, !PT ;  /* 0x00000006ff067210 */ /* 0x000fc400007fe4ff */
[----:B------:R-:W-:Y:S01]  /*0580*/  LEA R8, P0, R2, R9, 0x3 ;  /* 0x0000000902087211 */ /* 0x000fe200078018ff */
[----:B------:R-:W-:-:S03]  /*0590*/  IMAD.WIDE R30, R25, 0x4, R30 ;  /* 0x00000004191e7825 */ /* 0x000fc600078e021e */
[----:B------:R-:W-:Y:S02]  /*05a0*/  LEA.HI.X R9, R2, R6, R3, 0x3, P0 ;  /* 0x0000000602097211 */ /* 0x000fe400000f1c03 */
[----:B------:R-:W5:Y:S01]  /*05b0*/  LDG.E.EL R2, desc[UR4][R30.64] ;  /* 0x000000041e027981 */ /* 0x000f62000c2e1900 */
[C---:B-1----:R-:W-:Y:S01]  /*05c0*/  IMAD.WIDE R16, R25.reuse, 0x4, R16 ;  /* 0x0000000419107825 */ /* 0x042fe200078e0210 */
[----:B------:R-:W1:Y:S03]  /*05d0*/  LDC.64 R6, c[0x0][0x258] ;  /* 0x00009600ff067b82 */ /* 0x000e660000000a00 */
[C---:B0-----:R-:W-:Y:S01]  /*05e0*/  IMAD.WIDE R14, R25.reuse, 0x4, R14 ;  /* 0x00000004190e7825 */ /* 0x041fe200078e020e */
[----:B------:R0:W2:Y:S04]  /*05f0*/  LDG.E.EL R21, desc[UR4][R16.64] ;  /* 0x0000000410157981 */ /* 0x0000a8000c2e1900 */
[----:B------:R0:W2:Y:S01]  /*0600*/  LDG.E.EL R18, desc[UR4][R14.64] ;  /* 0x000000040e127981 */ /* 0x0000a2000c2e1900 */
[----:B----4-:R-:W-:-:S04]  /*0610*/  IMAD.WIDE R10, R25, 0x4, R10 ;  /* 0x00000004190a7825 */ /* 0x010fc800078e020a */
[----:B---3--:R-:W-:Y:S01]  /*0620*/  IMAD.WIDE R12, R25, 0x4, R12 ;  /* 0x00000004190c7825 */ /* 0x008fe200078e020c */
[----:B0-----:R-:W0:Y:S01]  /*0630*/  LDC.64 R16, c[0x0][0x288] ;  /* 0x0000a200ff107b82 */ /* 0x001e220000000a00 */
[----:B------:R-:W3:Y:S04]  /*0640*/  LDG.E.EL R10, desc[UR4][R10.64] ;  /* 0x000000040a0a7981 */ /* 0x000ee8000c2e1900 */
[----:B------:R4:W3:Y:S03]  /*0650*/  LDG.E.EL R19, desc[UR4][R12.64] ;  /* 0x000000040c137981 */ /* 0x0008e6000c2e1900 */
[----:B------:R-:W1:Y:S01]  /*0660*/  LDC.64 R14, c[0x0][0x2b8] ;  /* 0x0000ae00ff0e7b82 */ /* 0x000e620000000a00 */
[----:B------:R-:W-:-:S05]  /*0670*/  IMAD.WIDE R28, R5, 0x4, R28 ;  /* 0x00000004051c7825 */ /* 0x000fca00078e021c */
[----:B------:R4:W3:Y:S02]  /*0680*/  LDG.E.EL R5, desc[UR4][R28.64] ;  /* 0x000000041c057981 */ /* 0x0008e4000c2e1900 */
[----:B----4-:R-:W4:Y:S01]  /*0690*/  LDC.64 R12, c[0x0][0x298] ;  /* 0x0000a600ff0c7b82 */ /* 0x010f220000000a00 */
[----:B------:R-:W-:-:S07]  /*06a0*/  SHF.L.U32 R3, R0, 0x2, RZ ;  /* 0x0000000200037819 */ /* 0x000fce00000006ff */
[----:B------:R-:W4:Y:S01]  /*06b0*/  LDC.64 R28, c[0x0][0x240] ;  /* 0x00009000ff1c7b82 */ /* 0x000f220000000a00 */
[----:B0-----:R-:W-:-:S04]  /*06c0*/  IMAD.WIDE R16, R25, 0x4, R16 ;  /* 0x0000000419107825 */ /* 0x001fc800078e0210 */
[----:B------:R-:W-:Y:S01]  /*06d0*/  IMAD.WIDE R8, R3, 0x4, R8 ;  /* 0x0000000403087825 */ /* 0x000fe200078e0208 */
[----:B------:R0:W3:Y:S02]  /*06e0*/  LDG.E.EL R22, desc[UR4][R16.64] ;  /* 0x0000000410167981 */ /* 0x0000e4000c2e1900 */
[----:B------:R-:W4:Y:S01]  /*06f0*/  LDC.64 R30, c[0x0][0x270] ;  /* 0x00009c00ff1e7b82 */ /* 0x000f220000000a00 */
[C---:B-1----:R-:W-:Y:S02]  /*0700*/  IMAD.WIDE R6, R25.reuse, 0x4, R6 ;  /* 0x0000000419067825 */ /* 0x042fe400078e0206 */
[----:B------:R-:W3:Y:S02]  /*0710*/  LDG.E.EL R8, desc[UR4][R8.64] ;  /* 0x0000000408087981 */ /* 0x000ee4000c2e1900 */
[C---:B------:R-:W-:Y:S02]  /*0720*/  IMAD.WIDE R14, R25.reuse, 0x4, R14 ;  /* 0x00000004190e7825 */ /* 0x040fe400078e020e */
[----:B------:R-:W3:Y:S01]  /*0730*/  LDG.E.EL R6, desc[UR4][R6.64] ;  /* 0x0000000406067981 */ /* 0x000ee2000c2e1900 */
[----:B0-----:R-:W0:Y:S01]  /*0740*/  LDC.64 R16, c[0x0][0x2a0] ;  /* 0x0000a800ff107b82 */ /* 0x001e220000000a00 */
[----:B----4-:R-:W-:-:S05]  /*0750*/  IMAD.WIDE R12, R25, 0x4, R12 ;  /* 0x00000004190c7825 */ /* 0x010fca00078e020c */
[----:B------:R1:W4:Y:S01]  /*0760*/  LDG.E.EL R9, desc[UR4][R12.64] ;  /* 0x000000040c097981 */ /* 0x000322000c2e1900 */
[----:B------:R-:W-:-:S03]  /*0770*/  IMAD.WIDE R36, R25, 0x4, R36 ;  /* 0x0000000419247825 */ /* 0x000fc600078e0224 */
[----:B------:R1:W4:Y:S01]  /*0780*/  LDG.E.EL R7, desc[UR4][R14.64] ;  /* 0x000000040e077981 */ /* 0x000322000c2e1900 */
[----:B------:R-:W-:-:S03]  /*0790*/  IMAD.WIDE R34, R25, 0x4, R34 ;  /* 0x0000000419227825 */ /* 0x000fc600078e0222 */
[----:B------:R-:W4:Y:S01]  /*07a0*/  LDG.E.EL R24, desc[UR4][R36.64] ;  /* 0x0000000424187981 */ /* 0x000f22000c2e1900 */
[----:B-1----:R-:W1:Y:S01]  /*07b0*/  LDC.64 R12, c[0x0][0x2d0] ;  /* 0x0000b400ff0c7b82 */ /* 0x002e620000000a00 */
[----:B------:R-:W-:Y:S02]  /*07c0*/  IMAD.WIDE R28, R4, 0x4, R28 ;  /* 0x00000004041c7825 */ /* 0x000fe400078e021c */
[----:B------:R-:W4:Y:S04]  /*07d0*/  LDG.E.EL R11, desc[UR4][R34.64] ;  /* 0x00000004220b7981 */ /* 0x000f28000c2e1900 */
[----:B------:R-:W4:Y:S01]  /*07e0*/  LDG.E R0, desc[UR4][R28.64] ;  /* 0x000000041c007981 */ /* 0x000f22000c1e1900 */
[----:B------:R-:W1:Y:S01]  /*07f0*/  LDC.64 R14, c[0x0][0x2c8] ;  /* 0x0000b200ff0e7b82 */ /* 0x000e620000000a00 */
[----:B------:R-:W-:-:S04]  /*0800*/  IMAD.WIDE R32, R25, 0x4, R32 ;  /* 0x0000000419207825 */ /* 0x000fc800078e0220 */
[C---:B------:R-:W-:Y:S01]  /*0810*/  IMAD.WIDE R30, R25.reuse, 0x4, R30 ;  /* 0x00000004191e7825 */ /* 0x040fe200078e021e */
[----:B------:R-:W4:Y:S03]  /*0820*/  LDG.E.EL R20, desc[UR4][R32.64] ;  /* 0x0000000420147981 */ /* 0x000f26000c2e1900 */
[C---:B0-----:R-:W-:Y:S01]  /*0830*/  IMAD.WIDE R16, R25.reuse, 0x4, R16 ;  /* 0x0000000419107825 */ /* 0x041fe200078e0210 */
[----:B------:R-:W4:Y:S05]  /*0840*/  LDG.E.EL R3, desc[UR4][R30.64] ;  /* 0x000000041e037981 */ /* 0x000f2a000c2e1900 */
[----:B------:R-:W4:Y:S01]  /*0850*/  LDG.E.EL R16, desc[UR4][R16.64] ;  /* 0x0000000410107981 */ /* 0x000f22000c2e1900 */
[----:B-1----:R-:W-:-:S05]  /*0860*/  IMAD.WIDE R12, R25, 0x4, R12 ;  /* 0x00000004190c7825 */ /* 0x002fca00078e020c */
[----:B------:R-:W4:Y:S01]  /*0870*/  LDG.E.EL R30, desc[UR4][R12.64] ;  /* 0x000000040c1e7981 */ /* 0x000f22000c2e1900 */
[----:B------:R-:W-:-:S05]  /*0880*/  IMAD.WIDE R14, R25, 0x4, R14 ;  /* 0x00000004190e7825 */ /* 0x000fca00078e020e */
[----:B------:R0:W4:Y:S01]  /*0890*/  LDG.E.EL R25, desc[UR4][R14.64] ;  /* 0x000000040e197981 */ /* 0x000122000c2e1900 */
[----:B-----5:R-:W-:-:S06]  /*08a0*/  FADD R27, R2, 9.9999997473787516356e-06 ;  /* 0x3727c5ac021b7421 */ /* 0x020fcc0000000000 */
[----:B------:R-:W1:Y:S01]  /*08b0*/  MUFU.SQRT R27, R27 ;  /* 0x0000001b001b7308 */ /* 0x000e620000002000 */
[----:B--2---:R-:W-:Y:S01]  /*08c0*/  FADD R21, R21, 9.9999997473787516356e-06 ;  /* 0x3727c5ac15157421 */ /* 0x004fe20000000000 */
[----:B------:R-:W-:-:S06]  /*08d0*/  FADD R18, R18, 9.9999997473787516356e-06 ;  /* 0x3727c5ac12127421 */ /* 0x000fcc0000000000 */
[----:B------:R-:W2:Y:S01]  /*08e0*/  MUFU.SQRT R21, R21 ;  /* 0x0000001500157308 */ /* 0x000ea20000002000 */
[----:B---3--:R-:W-:-:S07]  /*08f0*/  FADD R2, R10, 9.9999997473787516356e-06 ;  /* 0x3727c5ac0a027421 */ /* 0x008fce0000000000 */
[----:B------:R-:W3:Y:S01]  /*0900*/  MUFU.SQRT R18, R18 ;  /* 0x0000001200127308 */ /* 0x000ee20000002000 */
[C---:B-1----:R-:W-:Y:S02]  /*0910*/  FSETP.GT.AND P6, PT, R27.reuse, 8.50705917302346158658e+37, PT ;  /* 0x7e8000001b00780b */ /* 0x042fe40003fc4000 */
[----:B------:R-:W-:-:S05]  /*0920*/  FSETP.GEU.AND P0, PT, R27, 1.175494350822287508e-38, PT ;  /* 0x008000001b00780b */ /* 0x000fca0003f0e000 */
[----:B------:R-:W1:Y:S01]  /*0930*/  MUFU.SQRT R2, R2 ;  /* 0x0000000200027308 */ /* 0x000e620000002000 */
[C---:B--2---:R-:W-:Y:S01]  /*0940*/  FSETP.GT.AND P1, PT, R21.reuse, 8.50705917302346158658e+37, PT ;  /* 0x7e8000001500780b */ /* 0x044fe20003f24000 */
[----:B------:R-:W-:Y:S01]  /*0950*/  HFMA2.MMA R10, -RZ, RZ, 1.625, 0 ;  /* 0x3e800000ff0a7435 */ /* 0x000fe200000001ff */
[----:B------:R-:W-:-:S03]  /*0960*/  FSETP.GEU.AND P2, PT, R21, 1.175494350822287508e-38, PT ;  /* 0x008000001500780b */ /* 0x000fc60003f4e000 */
[----:B------:R-:W-:Y:S01]  /*0970*/  @P6 FMUL R27, R27, 0.25 ;  /* 0x3e8000001b1b6820 */ /* 0x000fe20000400000 */
[C---:B---3--:R-:W-:Y:S02]  /*0980*/  FSETP.GT.AND P3, PT, R18.reuse, 8.50705917302346158658e+37, PT ;  /* 0x7e8000001200780b */ /* 0x048fe40003f64000 */
[----:B------:R-:W-:Y:S01]  /*0990*/  FSETP.GEU.AND P4, PT, R18, 1.175494350822287508e-38, PT ;  /* 0x008000001200780b */ /* 0x000fe20003f8e000 */
[----:B------:R-:W-:Y:S02]  /*09a0*/  @!P0 FMUL R27, R27, 16777216 ;  /* 0x4b8000001b1b8820 */ /* 0x000fe40000400000 */
[----:B0-----:R-:W-:Y:S02]  /*09b0*/  FSEL R14, R10, 1, P6 ;  /* 0x3f8000000a0e7808 */ /* 0x001fe40003000000 */
[C---:B-1----:R-:W-:Y:S01]  /*09c0*/  FSETP.GT.AND P5, PT, R2.reuse, 8.50705917302346158658e+37, PT ;  /* 0x7e8000000200780b */ /* 0x042fe20003fa4000 */
[----:B------:R-:W-:Y:S01]  /*09d0*/  @P1 FMUL R21, R21, 0.25 ;  /* 0x3e80000015151820 */ /* 0x000fe20000400000 */
[----:B------:R-:W0:Y:S01]  /*09e0*/  MUFU.RCP R27, R27 ;  /* 0x0000001b001b7308 */ /* 0x000e220000001000 */
[----:B------:R-:W-:-:S03]  /*09f0*/  FSETP.GEU.AND P6, PT, R2, 1.175494350822287508e-38, PT ;  /* 0x008000000200780b */ /* 0x000fc60003fce000 */
[----:B------:R-:W-:Y:S01]  /*0a00*/  @P3 FMUL R18, R18, 0.25 ;  /* 0x3e80000012123820 */ /* 0x000fe20000400000 */
[----:B------:R-:W-:-:S03]  /*0a10*/  @!P2 FMUL R21, R21, 16777216 ;  /* 0x4b8000001515a820 */ /* 0x000fc60000400000 */
[----:B------:R-:W-:Y:S01]  /*0a20*/  @!P4 FMUL R18, R18, 16777216 ;  /* 0x4b8000001212c820 */ /* 0x000fe20000400000 */
[----:B------:R-:W1:Y:S01]  /*0a30*/  MUFU.RCP R12, R21 ;  /* 0x00000015000c7308 */ /* 0x000e620000001000 */
[----:B------:R-:W-:Y:S01]  /*0a40*/  @!P0 FMUL R14, R14, 16777216 ;  /* 0x4b8000000e0e8820 */ /* 0x000fe20000400000 */
[----:B------:R-:W-:Y:S01]  /*0a50*/  @P5 FMUL R2, R2, 0.25 ;  /* 0x3e80000002025820 */ /* 0x000fe20000400000 */
[----:B------:R-:W-:Y:S01]  /*0a60*/  FSEL R15, R10, 1, P1 ;  /* 0x3f8000000a0f7808 */ /* 0x000fe20000800000 */
[----:B------:R-:W-:-:S04]  /*0a70*/  FADD R26, R26, -R19 ;  /* 0x800000131a1a7221 */ /* 0x000fc80000000000 */
[----:B------:R-:W2:Y:S01]  /*0a80*/  MUFU.RCP R18, R18 ;  /* 0x0000001200127308 */ /* 0x000ea20000001000 */
[----:B0-----:R-:W-:Y:S01]  /*0a90*/  FMUL R27, R27, R14 ;  /* 0x0000000e1b1b7220 */ /* 0x001fe20000400000 */
[----:B------:R-:W-:Y:S01]  /*0aa0*/  @!P6 FMUL R2, R2, 16777216 ;  /* 0x4b8000000202e820 */ /* 0x000fe20000400000 */
[----:B------:R-:W-:Y:S01]  /*0ab0*/  FSEL R13, R10, 1, P3 ;  /* 0x3f8000000a0d7808 */ /* 0x000fe20001800000 */
[----:B------:R-:W-:Y:S01]  /*0ac0*/  @!P2 FMUL R15, R15, 16777216 ;  /* 0x4b8000000f0fa820 */ /* 0x000fe20000400000 */
[----:B------:R-:W-:-:S03]  /*0ad0*/  FMUL R26, R27, R26 ;  /* 0x0000001a1b1a7220 */ /* 0x000fc60000400000 */
[----:B------:R-:W0:Y:S01]  /*0ae0*/  MUFU.RCP R2, R2 ;  /* 0x0000000200027308 */ /* 0x000e220000001000 */
[----:B-1----:R-:W-:Y:S01]  /*0af0*/  FMUL R12, R12, R15 ;  /* 0x0000000f0c0c7220 */ /* 0x002fe20000400000 */
[----:B------:R-:W-:Y:S01]  /*0b00*/  @!P4 FMUL R13, R13, 16777216 ;  /* 0x4b8000000d0dc820 */ /* 0x000fe20000400000 */
[----:B----4-:R-:W-:Y:S01]  /*0b10*/  FFMA R11, R24, R26, R11 ;  /* 0x0000001a180b7223 */ /* 0x010fe2000000000b */
[----:B------:R-:W-:Y:S01]  /*0b20*/  FADD R23, -R6, R23 ;  /* 0x0000001706177221 */ /* 0x000fe20000000100 */
[----:B------:R-:W-:Y:S01]  /*0b30*/  FADD R17, -R22, R5 ;  /* 0x0000000516117221 */ /* 0x000fe20000000100 */
[----:B------:R-:W-:Y:S01]  /*0b40*/  FSEL R15, R10, 1, P5 ;  /* 0x3f8000000a0f7808 */ /* 0x000fe20002800000 */
[----:B------:R-:W-:Y:S01]  /*0b50*/  FADD R5, R0, R11 ;  /* 0x0000000b00057221 */ /* 0x000fe20000000000 */
[----:B------:R-:W-:Y:S01]  /*0b60*/  FMUL R23, R12, R23 ;  /* 0x000000170c177220 */ /* 0x000fe20000400000 */
[----:B--2---:R-:W-:Y:S01]  /*0b70*/  FMUL R18, R18, R13 ;  /* 0x0000000d12127220 */ /* 0x004fe20000400000 */
[----:B------:R-:W-:Y:S01]  /*0b80*/  FSETP.GEU.AND P0, PT, R11, -R0, PT ;  /* 0x800000000b00720b */ /* 0x000fe20003f0e000 */
[----:B------:R-:W1:Y:S01]  /*0b90*/  LDC.64 R12, c[0x0][0x2d8] ;  /* 0x0000b600ff0c7b82 */ /* 0x000e620000000a00 */
[----:B------:R-:W-:-:S02]  /*0ba0*/  @!P6 FMUL R15, R15, 16777216 ;  /* 0x4b8000000f0fe820 */ /* 0x000fc40000400000 */
[----:B------:R-:W-:-:S05]  /*0bb0*/  FSEL R0, R5, RZ, P0 ;  /* 0x000000ff05007208 */ /* 0x000fca0000000000 */
[----:B------:R-:W2:Y:S01]  /*0bc0*/  LDC.64 R10, c[0x0][0x210] ;  /* 0x00008400ff0a7b82 */ /* 0x000ea20000000a00 */
[----:B0-----:R-:W-:Y:S01]  /*0bd0*/  FMUL R15, R2, R15 ;  /* 0x0000000f020f7220 */ /* 0x001fe20000400000 */
[----:B------:R-:W-:Y:S01]  /*0be0*/  FFMA R3, R20, R23, R3 ;  /* 0x0000001714037223 */ /* 0x000fe20000000003 */
[----:B------:R-:W-:Y:S01]  /*0bf0*/  FMUL R17, R18, R17 ;  /* 0x0000001112117220 */ /* 0x000fe20000400000 */
[----:B------:R-:W-:Y:S01]  /*0c00*/  FADD R2, RZ, R0 ;  /* 0x00000000ff027221 */ /* 0x000fe20000000000 */
[----:B------:R-:W-:Y:S02]  /*0c10*/  FADD R8, -R7, R8 ;  /* 0x0000000807087221 */ /* 0x000fe40000000100 */
[----:B------:R-:W-:Y:S01]  /*0c20*/  FFMA R9, R9, R17, R16 ;  /* 0x0000001109097223 */ /* 0x000fe20000000010 */
[----:B------:R-:W-:Y:S01]  /*0c30*/  FADD R2, R2, R3 ;  /* 0x0000000302027221 */ /* 0x000fe20000000000 */
[----:B------:R-:W-:-:S03]  /*0c40*/  FMUL R8, R15, R8 ;  /* 0x000000080f087220 */ /* 0x000fc60000400000 */
[----:B------:R-:W-:Y:S01]  /*0c50*/  FADD R9, R2, R9 ;  /* 0x0000000902097221 */ /* 0x000fe20000000000 */
[----:B------:R-:W-:-:S04]  /*0c60*/  FFMA R8, R25, R8, R30 ;  /* 0x0000000819087223 */ /* 0x000fc8000000001e */
[----:B------:R-:W-:Y:S01]  /*0c70*/  FADD R2, R8, R9 ;  /* 0x0000000908027221 */ /* 0x000fe20000000000 */
[----:B------:R-:W-:Y:S01]  /*0c80*/  FSETP.GEU.AND P0, PT, R9, -R8, PT ;  /* 0x800000080900720b */ /* 0x000fe20003f0e000 */
[----:B-1----:R-:W-:-:S03]  /*0c90*/  IMAD.WIDE R12, R4, 0x4, R12 ;  /* 0x00000004040c7825 */ /* 0x002fc600078e020c */
[----:B------:R-:W-:Y:S01]  /*0ca0*/  FSEL R3, R2, RZ, P0 ;  /* 0x000000ff02037208 */ /* 0x000fe20000000000 */
[----:B--2---:R-:W-:Y:S01]  /*0cb0*/  IMAD.WIDE R10, R4, 0x4, R10 ;  /* 0x00000004040a7825 */ /* 0x004fe200078e020a */
[----:B------:R-:W-:Y:S04]  /*0cc0*/  STG.E desc[UR4][R12.64], R0 ;  /* 0x000000000c007986 */ /* 0x000fe8000c101904 */
[----:B------:R-:W-:Y:S01]  /*0cd0*/  STG.E desc[UR4][R10.64], R3 ;  /* 0x000000030a007986 */ /* 0x000fe2000c101904 */
[----:B------:R-:W-:Y:S05]  /*0ce0*/  EXIT ;  /* 0x000000000000794d */ /* 0x000fea0003800000 */
.L_x_0:
[----:B------:R-:W-:-:S00]  /*0cf0*/  BRA `(.L_x_0) ;  /* 0xfffffffc00fc7947 */ /* 0x000fc0000383ffff */
[----:B------:R-:W-:-:S00]  /*0d00*/  NOP ;  /* 0x0000000000007918 */ /* 0x000fc00000000000 */
[----:B------:R-:W-:-:S00]  /*0d10*/  NOP ;  /* 0x0000000000007918 */ /* 0x000fc00000000000 */
[----:B------:R-:W-:-:S00]  /*0d20*/  NOP ;  /* 0x0000000000007918 */ /* 0x000fc00000000000 */
[----:B------:R-:W-:-:S00]  /*0d30*/  NOP ;  /* 0x0000000000007918 */ /* 0x000fc00000000000 */
[----:B------:R-:W-:-:S00]  /*0d40*/  NOP ;  /* 0x0000000000007918 */ /* 0x000fc00000000000 */
[----:B------:R-:W-:-:S00]  /*0d50*/  NOP ;  /* 0x0000000000007918 */ /* 0x000fc00000000000 */
[----:B------:R-:W-:-:S00]  /*0d60*/  NOP ;  /* 0x0000000000007918 */ /* 0x000fc00000000000 */
[----:B------:R-:W-:-:S00]  /*0d70*/  NOP ;  /* 0x0000000000007918 */ /* 0x000fc00000000000 */
.L_x_1:


//--------------------- .nv.global.init           --------------------------
	.section	.nv.global.init,"aw",@progbits
.nv.global.init:
	.type		_$_str,@object
	.size		_$_str,(_$_str_$_2 - _$_str)
_$_str:
        /*0000*/ 	.byte	0x5f, 0x5f, 0x43, 0x55, 0x44, 0x41, 0x5f, 0x46, 0x54, 0x5a, 0x00
	.type		_$_str_$_2,@object
	.size		_$_str_$_2,(.L_1 - _$_str_$_2)
_$_str_$_2:
        /*000b*/ 	.byte	0x5f, 0x5f, 0x43, 0x55, 0x44, 0x41, 0x5f, 0x50, 0x52, 0x45, 0x43, 0x5f, 0x53, 0x51, 0x52, 0x54
        /*001b*/ 	.byte	0x00
.L_1:


//--------------------- .nv.constant0.triton_poi_fused__native_batch_norm_legit_no_training__unsafe_index_add_relu_22 --------------------------
	.section	.nv.constant0.triton_poi_fused__native_batch_norm_legit_no_training__unsafe_index_add_relu_22,"a",@progbits
	.sectionflags	@""
	.align	4
.nv.constant0.triton_poi_fused__native_batch_norm_legit_no_training__unsafe_index_add_relu_22:
	.zero		740
